	.headerflags	@"EF_CUDA_TEXMODE_UNIFIED EF_CUDA_64BIT_ADDRESS EF_CUDA_ACCELERATORS EF_CUDA_SM90 EF_CUDA_VIRTUAL_SM(EF_CUDA_SM90)"
	.elftype	@"ET_EXEC"


//--------------------- .nv.info                  --------------------------
	.section	.nv.info,"",@"SHT_CUDA_INFO"
	.align	4


	//----- nvinfo : EIATTR_REGCOUNT
	.align		4
        /*0000*/ 	.byte	0x04, 0x2f
        /*0002*/ 	.short	(.L_1 - .L_0)
	.align		4
.L_0:
        /*0004*/ 	.word	index@(triton_poi_fused_mean_28)
        /*0008*/ 	.word	0x00000010


	//----- nvinfo : EIATTR_MIN_STACK_SIZE
	.align		4
.L_1:
        /*000c*/ 	.byte	0x04, 0x12
        /*000e*/ 	.short	(.L_3 - .L_2)
	.align		4
.L_2:
        /*0010*/ 	.word	index@(triton_poi_fused_mean_28)
        /*0014*/ 	.word	0x00000000


	//----- nvinfo : EIATTR_FRAME_SIZE
	.align		4
.L_3:
        /*0018*/ 	.byte	0x04, 0x11
        /*001a*/ 	.short	(.L_5 - .L_4)
	.align		4
.L_4:
        /*001c*/ 	.word	index@(triton_poi_fused_mean_28)
        /*0020*/ 	.word	0x00000000


	//----- nvinfo : EIATTR_MIN_STACK_SIZE
	.align		4
.L_5:
        /*0024*/ 	.byte	0x04, 0x12
        /*0026*/ 	.short	(.L_7 - .L_6)
	.align		4
.L_6:
        /*0028*/ 	.word	index@(triton_poi_fused_mean_28)
        /*002c*/ 	.word	0x00000000
.L_7:


//--------------------- .nv.info.triton_poi_fused_mean_28 --------------------------
	.section	.nv.info.triton_poi_fused_mean_28,"",@"SHT_CUDA_INFO"
	.sectionflags	@""
	.align	4


	//----- nvinfo : EIATTR_CUDA_API_VERSION
	.align		4
        /*0000*/ 	.byte	0x04, 0x37
        /*0002*/ 	.short	(.L_9 - .L_8)
.L_8:
        /*0004*/ 	.word	0x0000007c


	//----- nvinfo : EIATTR_KPARAM_INFO
	.align		4
.L_9:
        /*0008*/ 	.byte	0x04, 0x17
        /*000a*/ 	.short	(.L_11 - .L_10)
.L_10:
        /*000c*/ 	.word	0x00000000
        /*0010*/ 	.short	0x0002
        /*0012*/ 	.short	0x0010
        /*0014*/ 	.byte	0x00, 0xf0, 0x11, 0x00


	//----- nvinfo : EIATTR_KPARAM_INFO
	.align		4
.L_11:
        /*0018*/ 	.byte	0x04, 0x17
        /*001a*/ 	.short	(.L_13 - .L_12)
.L_12:
        /*001c*/ 	.word	0x00000000
        /*0020*/ 	.short	0x0001
        /*0022*/ 	.short	0x0008
        /*0024*/ 	.byte	0x00, 0xf4, 0x21, 0x00


	//----- nvinfo : EIATTR_KPARAM_INFO
	.align		4
.L_13:
        /*0028*/ 	.byte	0x04, 0x17
        /*002a*/ 	.short	(.L_15 - .L_14)
.L_14:
        /*002c*/ 	.word	0x00000000
        /*0030*/ 	.short	0x0000
        /*0032*/ 	.short	0x0000
        /*0034*/ 	.byte	0x00, 0xf4, 0x21, 0x00


	//----- nvinfo : EIATTR_SPARSE_MMA_MASK
	.align		4
.L_15:
        /*0038*/ 	.byte	0x03, 0x50
        /*003a*/ 	.short	0x0000


	//----- nvinfo : EIATTR_MAXREG_COUNT
	.align		4
        /*003c*/ 	.byte	0x03, 0x1b
        /*003e*/ 	.short	0x00ff


	//----- nvinfo : EIATTR_EXIT_INSTR_OFFSETS
	.align		4
        /*0040*/ 	.byte	0x04, 0x1c
        /*0042*/ 	.short	(.L_17 - .L_16)


	//   ....[0]....
.L_16:
        /*0044*/ 	.word	0x000001d0


	//----- nvinfo : EIATTR_REQNTID
	.align		4
.L_17:
        /*0048*/ 	.byte	0x04, 0x10
        /*004a*/ 	.short	(.L_19 - .L_18)
.L_18:
        /*004c*/ 	.word	0x00000080
        /*0050*/ 	.word	0x00000001
        /*0054*/ 	.word	0x00000001


	//----- nvinfo : EIATTR_CBANK_PARAM_SIZE
	.align		4
.L_19:
        /*0058*/ 	.byte	0x03, 0x19
        /*005a*/ 	.short	0x0014


	//----- nvinfo : EIATTR_PARAM_CBANK
	.align		4
        /*005c*/ 	.byte	0x04, 0x0a
        /*005e*/ 	.short	(.L_21 - .L_20)
	.align		4
.L_20:
        /*0060*/ 	.word	index@(.nv.constant0.triton_poi_fused_mean_28)
        /*0064*/ 	.short	0x0210
        /*0066*/ 	.short	0x0014


	//----- nvinfo : EIATTR_SW_WAR
	.align		4
.L_21:
        /*0068*/ 	.byte	0x04, 0x36
        /*006a*/ 	.short	(.L_23 - .L_22)
.L_22:
        /*006c*/ 	.word	0x00000008
.L_23:


//--------------------- .nv.callgraph             --------------------------
	.section	.nv.callgraph,"",@"SHT_CUDA_CALLGRAPH"
	.align	4
	.sectionentsize	8
	.align		4
        /*0000*/ 	.word	0x00000000
	.align		4
        /*0004*/ 	.word	0xffffffff
	.align		4
        /*0008*/ 	.word	0x00000000
	.align		4
        /*000c*/ 	.word	0xfffffffe
	.align		4
        /*0010*/ 	.word	0x00000000
	.align		4
        /*0014*/ 	.word	0xfffffffd
	.align		4
        /*0018*/ 	.word	0x00000000
	.align		4
        /*001c*/ 	.word	0xfffffffc


//--------------------- .text.triton_poi_fused_mean_28 --------------------------
	.section	.text.triton_poi_fused_mean_28,"ax",@progbits
	.align	128
        .global         triton_poi_fused_mean_28
        .type           triton_poi_fused_mean_28,@function
        .size           triton_poi_fused_mean_28,(.L_x_1 - triton_poi_fused_mean_28)
        .other          triton_poi_fused_mean_28,@"STO_CUDA_ENTRY STV_DEFAULT"
triton_poi_fused_mean_28:
.text.triton_poi_fused_mean_28:
[----:B------:R-:W-:Y:S01]  /*0000*/  LDC R1, c[0x0][0x28] ;  /* 0x00000a00ff017b82 */ /* 0x000fe20000000800 */
[----:B------:R-:W1:Y:S07]  /*0010*/  S2R R0, SR_TID.X ;  /* 0x0000000000007919 */ /* 0x000e6e0000002100 */
[----:B------:R-:W2:Y:S01]  /*0020*/  LDC.64 R4, c[0x0][0x210] ;  /* 0x00008400ff047b82 */ /* 0x000ea20000000a00 */
[----:B------:R-:W-:Y:S01]  /*0030*/  ULDC.64 UR4, c[0x0][0x208] ;  /* 0x0000820000047ab9 */ /* 0x000fe20000000a00 */
[----:B------:R-:W3:Y:S01]  /*0040*/  S2R R7, SR_CTAID.X ;  /* 0x0000000000077919 */ /* 0x000ee20000002500 */
[----:B-1----:R-:W-:-:S04]  /*0050*/  SHF.L.U32 R0, R0, 0x1, RZ ;  /* 0x0000000100007819 */ /* 0x002fc800000006ff */
[----:B------:R-:W-:-:S04]  /*0060*/  LOP3.LUT R0, R0, 0xfe, RZ, 0xc0, !PT ;  /* 0x000000fe00007812 */ /* 0x000fc800078ec0ff */
[----:B---3--:R-:W-:-:S04]  /*0070*/  LEA R7, R7, R0, 0x8 ;  /* 0x0000000007077211 */ /* 0x008fc800078e40ff */
[----:B------:R-:W-:-:S05]  /*0080*/  SHF.L.U32 R3, R7, 0x2, RZ ;  /* 0x0000000207037819 */ /* 0x000fca00000006ff */
[----:B--2---:R-:W-:Y:S02]  /*0090*/  IMAD.WIDE R4, R3, 0x4, R4 ;  /* 0x0000000403047825 */ /* 0x004fe400078e0204 */
[----:B------:R-:W1:Y:S03]  /*00a0*/  LDC.64 R2, c[0x0][0x218] ;  /* 0x00008600ff027b82 */ /* 0x000e660000000a00 */
[----:B------:R-:W2:Y:S04]  /*00b0*/  LDG.E.EL R0, desc[UR4][R4.64] ;  /* 0x0000000404007981 */ /* 0x000ea8000c2e1900 */
[----:B------:R-:W2:Y:S04]  /*00c0*/  LDG.E.EL R9, desc[UR4][R4.64+0x4] ;  /* 0x0000040404097981 */ /* 0x000ea8000c2e1900 */
[----:B------:R-:W3:Y:S04]  /*00d0*/  LDG.E.EL R6, desc[UR4][R4.64+0x10] ;  /* 0x0000100404067981 */ /* 0x000ee8000c2e1900 */
[----:B------:R-:W3:Y:S04]  /*00e0*/  LDG.E.EL R11, desc[UR4][R4.64+0x14] ;  /* 0x00001404040b7981 */ /* 0x000ee8000c2e1900 */
[----:B------:R-:W4:Y:S04]  /*00f0*/  LDG.E.EL R8, desc[UR4][R4.64+0x8] ;  /* 0x0000080404087981 */ /* 0x000f28000c2e1900 */
[----:B------:R-:W5:Y:S04]  /*0100*/  LDG.E.EL R10, desc[UR4][R4.64+0x18] ;  /* 0x00001804040a7981 */ /* 0x000f68000c2e1900 */
[----:B------:R-:W5:Y:S04]  /*0110*/  LDG.E.EL R12, desc[UR4][R4.64+0xc] ;  /* 0x00000c04040c7981 */ /* 0x000f68000c2e1900 */
[----:B------:R-:W5:Y:S01]  /*0120*/  LDG.E.EL R13, desc[UR4][R4.64+0x1c] ;  /* 0x00001c04040d7981 */ /* 0x000f62000c2e1900 */
[----:B-1----:R-:W-:-:S04]  /*0130*/  IMAD.WIDE R2, R7, 0x4, R2 ;  /* 0x0000000407027825 */ /* 0x002fc800078e0202 */
[----:B--2---:R-:W-:Y:S01]  /*0140*/  FADD R9, R0, R9 ;  /* 0x0000000900097221 */ /* 0x004fe20000000000 */
[----:B---3--:R-:W-:-:S03]  /*0150*/  FADD R11, R6, R11 ;  /* 0x0000000b060b7221 */ /* 0x008fc60000000000 */
[----:B----4-:R-:W-:Y:S01]  /*0160*/  FADD R9, R8, R9 ;  /* 0x0000000908097221 */ /* 0x010fe20000000000 */
[----:B-----5:R-:W-:-:S03]  /*0170*/  FADD R10, R10, R11 ;  /* 0x0000000b0a0a7221 */ /* 0x020fc60000000000 */
[----:B------:R-:W-:Y:S01]  /*0180*/  FADD R9, R12, R9 ;  /* 0x000000090c097221 */ /* 0x000fe20000000000 */
[----:B------:R-:W-:-:S03]  /*0190*/  FADD R10, R13, R10 ;  /* 0x0000000a0d0a7221 */ /* 0x000fc60000000000 */
[----:B------:R-:W-:Y:S01]  /*01a0*/  FMUL R6, R9, 0.25 ;  /* 0x3e80000009067820 */ /* 0x000fe20000400000 */
[----:B------:R-:W-:-:S05]  /*01b0*/  FMUL R7, R10, 0.25 ;  /* 0x3e8000000a077820 */ /* 0x000fca0000400000 */
[----:B------:R-:W-:Y:S01]  /*01c0*/  STG.E.64 desc[UR4][R2.64], R6 ;  /* 0x0000000602007986 */ /* 0x000fe2000c101b04 */
[----:B------:R-:W-:Y:S05]  /*01d0*/  EXIT ;  /* 0x000000000000794d */ /* 0x000fea0003800000 */
.L_x_0:
[----:B------:R-:W-:-:S00]  /*01e0*/  BRA `(.L_x_0) ;  /* 0xfffffffc00fc7947 */ /* 0x000fc0000383ffff */
[----:B------:R-:W-:-:S00]  /*01f0*/  NOP ;  /* 0x0000000000007918 */ /* 0x000fc00000000000 */
        /* <DEDUP_REMOVED lines=8> */
.L_x_1:


//--------------------- .nv.constant0.triton_poi_fused_mean_28 --------------------------
	.section	.nv.constant0.triton_poi_fused_mean_28,"a",@progbits
	.sectionflags	@""
	.align	4
.nv.constant0.triton_poi_fused_mean_28:
	.zero		548
